//
// Generated by NVIDIA NVVM Compiler
//
// Compiler Build ID: CL-36424714
// Cuda compilation tools, release 13.0, V13.0.88
// Based on NVVM 20.0.0
//

.version 9.0
.target sm_100
.address_size 64

	// .globl	_Z7mysgemmiiiPKfS0_Pf
// _ZZ7mysgemmiiiPKfS0_PfE5aTile has been demoted
// _ZZ7mysgemmiiiPKfS0_PfE5bTile has been demoted

.visible .entry _Z7mysgemmiiiPKfS0_Pf(
	.param .u32 _Z7mysgemmiiiPKfS0_Pf_param_0,
	.param .u32 _Z7mysgemmiiiPKfS0_Pf_param_1,
	.param .u32 _Z7mysgemmiiiPKfS0_Pf_param_2,
	.param .u64 .ptr .align 1 _Z7mysgemmiiiPKfS0_Pf_param_3,
	.param .u64 .ptr .align 1 _Z7mysgemmiiiPKfS0_Pf_param_4,
	.param .u64 .ptr .align 1 _Z7mysgemmiiiPKfS0_Pf_param_5
)
{
	.reg .pred 	%p<12>;
	.reg .b32 	%r<44>;
	.reg .b32 	%f<63>;
	.reg .b64 	%rd<13>;
	// demoted variable
	.shared .align 4 .b8 _ZZ7mysgemmiiiPKfS0_PfE5aTile[1024];
	// demoted variable
	.shared .align 4 .b8 _ZZ7mysgemmiiiPKfS0_PfE5bTile[1024];
	ld.param.u32 	%r24, [_Z7mysgemmiiiPKfS0_Pf_param_0];
	ld.param.u32 	%r25, [_Z7mysgemmiiiPKfS0_Pf_param_1];
	ld.param.u32 	%r26, [_Z7mysgemmiiiPKfS0_Pf_param_2];
	ld.param.u64 	%rd3, [_Z7mysgemmiiiPKfS0_Pf_param_3];
	ld.param.u64 	%rd4, [_Z7mysgemmiiiPKfS0_Pf_param_4];
	ld.param.u64 	%rd5, [_Z7mysgemmiiiPKfS0_Pf_param_5];
	mov.u32 	%r27, %ctaid.x;
	mov.u32 	%r28, %ctaid.y;
	mov.u32 	%r39, %tid.x;
	mov.u32 	%r41, %tid.y;
	shl.b32 	%r29, %r28, 4;
	add.s32 	%r3, %r29, %r41;
	shl.b32 	%r4, %r27, 4;
	add.s32 	%r5, %r4, %r39;
	setp.lt.s32 	%p1, %r26, 1;
	mov.f32 	%f62, 0f00000000;
	@%p1 bra 	$L__BB0_7;
	add.s32 	%r30, %r26, 15;
	shr.u32 	%r31, %r30, 4;
	shl.b32 	%r32, %r41, 6;
	mov.u32 	%r33, _ZZ7mysgemmiiiPKfS0_PfE5aTile;
	add.s32 	%r6, %r33, %r32;
	shl.b32 	%r34, %r39, 2;
	add.s32 	%r7, %r6, %r34;
	mov.u32 	%r35, _ZZ7mysgemmiiiPKfS0_PfE5bTile;
	add.s32 	%r9, %r35, %r34;
	add.s32 	%r8, %r9, %r32;
	neg.s32 	%r43, %r31;
	mad.lo.s32 	%r36, %r41, %r25, %r39;
	add.s32 	%r42, %r36, %r4;
	shl.b32 	%r12, %r25, 4;
	mad.lo.s32 	%r40, %r26, %r3, %r39;
	cvta.to.global.u64 	%rd1, %rd3;
	cvta.to.global.u64 	%rd2, %rd4;
	mov.f32 	%f62, 0f00000000;
$L__BB0_2:
	setp.ge.s32 	%p2, %r3, %r24;
	setp.ge.s32 	%p3, %r39, %r26;
	mov.f32 	%f60, 0f00000000;
	or.pred  	%p4, %p3, %p2;
	@%p4 bra 	$L__BB0_4;
	mul.wide.u32 	%rd6, %r40, 4;
	add.s64 	%rd7, %rd1, %rd6;
	ld.global.f32 	%f60, [%rd7];
$L__BB0_4:
	setp.ge.s32 	%p5, %r5, %r25;
	st.shared.f32 	[%r7], %f60;
	setp.ge.s32 	%p6, %r41, %r26;
	mov.f32 	%f61, 0f00000000;
	or.pred  	%p7, %p6, %p5;
	@%p7 bra 	$L__BB0_6;
	mul.wide.s32 	%rd8, %r42, 4;
	add.s64 	%rd9, %rd2, %rd8;
	ld.global.f32 	%f61, [%rd9];
$L__BB0_6:
	st.shared.f32 	[%r8], %f61;
	bar.sync 	0;
	ld.shared.f32 	%f12, [%r6];
	ld.shared.f32 	%f13, [%r9];
	fma.rn.f32 	%f14, %f12, %f13, %f62;
	ld.shared.f32 	%f15, [%r6+4];
	ld.shared.f32 	%f16, [%r9+64];
	fma.rn.f32 	%f17, %f15, %f16, %f14;
	ld.shared.f32 	%f18, [%r6+8];
	ld.shared.f32 	%f19, [%r9+128];
	fma.rn.f32 	%f20, %f18, %f19, %f17;
	ld.shared.f32 	%f21, [%r6+12];
	ld.shared.f32 	%f22, [%r9+192];
	fma.rn.f32 	%f23, %f21, %f22, %f20;
	ld.shared.f32 	%f24, [%r6+16];
	ld.shared.f32 	%f25, [%r9+256];
	fma.rn.f32 	%f26, %f24, %f25, %f23;
	ld.shared.f32 	%f27, [%r6+20];
	ld.shared.f32 	%f28, [%r9+320];
	fma.rn.f32 	%f29, %f27, %f28, %f26;
	ld.shared.f32 	%f30, [%r6+24];
	ld.shared.f32 	%f31, [%r9+384];
	fma.rn.f32 	%f32, %f30, %f31, %f29;
	ld.shared.f32 	%f33, [%r6+28];
	ld.shared.f32 	%f34, [%r9+448];
	fma.rn.f32 	%f35, %f33, %f34, %f32;
	ld.shared.f32 	%f36, [%r6+32];
	ld.shared.f32 	%f37, [%r9+512];
	fma.rn.f32 	%f38, %f36, %f37, %f35;
	ld.shared.f32 	%f39, [%r6+36];
	ld.shared.f32 	%f40, [%r9+576];
	fma.rn.f32 	%f41, %f39, %f40, %f38;
	ld.shared.f32 	%f42, [%r6+40];
	ld.shared.f32 	%f43, [%r9+640];
	fma.rn.f32 	%f44, %f42, %f43, %f41;
	ld.shared.f32 	%f45, [%r6+44];
	ld.shared.f32 	%f46, [%r9+704];
	fma.rn.f32 	%f47, %f45, %f46, %f44;
	ld.shared.f32 	%f48, [%r6+48];
	ld.shared.f32 	%f49, [%r9+768];
	fma.rn.f32 	%f50, %f48, %f49, %f47;
	ld.shared.f32 	%f51, [%r6+52];
	ld.shared.f32 	%f52, [%r9+832];
	fma.rn.f32 	%f53, %f51, %f52, %f50;
	ld.shared.f32 	%f54, [%r6+56];
	ld.shared.f32 	%f55, [%r9+896];
	fma.rn.f32 	%f56, %f54, %f55, %f53;
	ld.shared.f32 	%f57, [%r6+60];
	ld.shared.f32 	%f58, [%r9+960];
	fma.rn.f32 	%f62, %f57, %f58, %f56;
	bar.sync 	0;
	add.s32 	%r43, %r43, 1;
	setp.ne.s32 	%p8, %r43, 0;
	add.s32 	%r42, %r42, %r12;
	add.s32 	%r41, %r41, 16;
	add.s32 	%r40, %r40, 16;
	add.s32 	%r39, %r39, 16;
	@%p8 bra 	$L__BB0_2;
$L__BB0_7:
	setp.ge.s32 	%p9, %r3, %r24;
	setp.ge.s32 	%p10, %r5, %r25;
	or.pred  	%p11, %p9, %p10;
	@%p11 bra 	$L__BB0_9;
	mad.lo.s32 	%r38, %r25, %r3, %r5;
	cvta.to.global.u64 	%rd10, %rd5;
	mul.wide.u32 	%rd11, %r38, 4;
	add.s64 	%rd12, %rd10, %rd11;
	st.global.f32 	[%rd12], %f62;
$L__BB0_9:
	ret;

}


// ===== COMPILED SASS (sm_100) =====

	.target	sm_100

	.elftype	@"ET_EXEC"


//--------------------- .note.nv.tkinfo           --------------------------
	.section	.note.nv.tkinfo,"",@"SHT_NOTE"
	.sectionflags	@"SHF_NOTE_NV_TKINFO"
	.tkinfo
        /*0018*/ 	.word	0x00000002
        /*0030*/ 	.string	""
        /*0030*/ 	.string	"ptxas"
        /*0030*/ 	.string	"Cuda compilation tools, release 13.0, V13.0.88"
        /*0030*/ 	.string	"Build cuda_13.0.r13.0/compiler.36424714_0"
        /*0030*/ 	.string	"-arch sm_100 -m 64 "



//--------------------- .note.nv.cuinfo           --------------------------
	.section	.note.nv.cuinfo,"",@"SHT_NOTE"
	.sectionflags	@"SHF_NOTE_NV_CUINFO"
        /*0018*/ 	.short	0x0002
        /*001a*/ 	.short	0x0064
        /*001c*/ 	.short	0x0082
	.zero		2


//--------------------- .nv.info                  --------------------------
	.section	.nv.info,"",@"SHT_CUDA_INFO"
	.align	4


	//----- nvinfo : EIATTR_REGCOUNT
	.align		4
        /*0000*/ 	.byte	0x04, 0x2f
        /*0002*/ 	.short	(.L_1 - .L_0)
	.align		4
.L_0:
        /*0004*/ 	.word	index@(_Z7mysgemmiiiPKfS0_Pf)
        /*0008*/ 	.word	0x00000020


	//----- nvinfo : EIATTR_FRAME_SIZE
	.align		4
.L_1:
        /*000c*/ 	.byte	0x04, 0x11
        /*000e*/ 	.short	(.L_3 - .L_2)
	.align		4
.L_2:
        /*0010*/ 	.word	index@(_Z7mysgemmiiiPKfS0_Pf)
        /*0014*/ 	.word	0x00000000


	//----- nvinfo : EIATTR_MIN_STACK_SIZE
	.align		4
.L_3:
        /*0018*/ 	.byte	0x04, 0x12
        /*001a*/ 	.short	(.L_5 - .L_4)
	.align		4
.L_4:
        /*001c*/ 	.word	index@(_Z7mysgemmiiiPKfS0_Pf)
        /*0020*/ 	.word	0x00000000
.L_5:


//--------------------- .nv.compat                --------------------------
	.section	.nv.compat,"",@"SHT_CUDA_COMPAT_INFO"
	.align	4
        /*0000*/ 	.byte	0x02, 0x09, 0x00, 0x00, 0x02, 0x02, 0x01, 0x00, 0x02, 0x05, 0x05, 0x00, 0x03, 0x07, 0x01, 0x01
        /*0010*/ 	.byte	0x02, 0x03, 0x00, 0x00, 0x02, 0x06, 0x01, 0x00, 0x04, 0x0b, 0x08, 0x00, 0x09, 0x00, 0x00, 0x00
        /*0020*/ 	.byte	0x00, 0x00, 0x00, 0x00


//--------------------- .nv.info._Z7mysgemmiiiPKfS0_Pf --------------------------
	.section	.nv.info._Z7mysgemmiiiPKfS0_Pf,"",@"SHT_CUDA_INFO"
	.sectionflags	@""
	.align	4


	//----- nvinfo : EIATTR_CUDA_API_VERSION
	.align		4
        /*0000*/ 	.byte	0x04, 0x37
        /*0002*/ 	.short	(.L_7 - .L_6)
.L_6:
        /*0004*/ 	.word	0x00000082


	//----- nvinfo : EIATTR_KPARAM_INFO
	.align		4
.L_7:
        /*0008*/ 	.byte	0x04, 0x17
        /*000a*/ 	.short	(.L_9 - .L_8)
.L_8:
        /*000c*/ 	.word	0x00000000
        /*0010*/ 	.short	0x0005
        /*0012*/ 	.short	0x0020
        /*0014*/ 	.byte	0x00, 0xf5, 0x21, 0x00


	//----- nvinfo : EIATTR_KPARAM_INFO
	.align		4
.L_9:
        /*0018*/ 	.byte	0x04, 0x17
        /*001a*/ 	.short	(.L_11 - .L_10)
.L_10:
        /*001c*/ 	.word	0x00000000
        /*0020*/ 	.short	0x0004
        /*0022*/ 	.short	0x0018
        /*0024*/ 	.byte	0x00, 0xf5, 0x21, 0x00


	//----- nvinfo : EIATTR_KPARAM_INFO
	.align		4
.L_11:
        /*0028*/ 	.byte	0x04, 0x17
        /*002a*/ 	.short	(.L_13 - .L_12)
.L_12:
        /*002c*/ 	.word	0x00000000
        /*0030*/ 	.short	0x0003
        /*0032*/ 	.short	0x0010
        /*0034*/ 	.byte	0x00, 0xf5, 0x21, 0x00


	//----- nvinfo : EIATTR_KPARAM_INFO
	.align		4
.L_13:
        /*0038*/ 	.byte	0x04, 0x17
        /*003a*/ 	.short	(.L_15 - .L_14)
.L_14:
        /*003c*/ 	.word	0x00000000
        /*0040*/ 	.short	0x0002
        /*0042*/ 	.short	0x0008
        /*0044*/ 	.byte	0x00, 0xf0, 0x11, 0x00


	//----- nvinfo : EIATTR_KPARAM_INFO
	.align		4
.L_15:
        /*0048*/ 	.byte	0x04, 0x17
        /*004a*/ 	.short	(.L_17 - .L_16)
.L_16:
        /*004c*/ 	.word	0x00000000
        /*0050*/ 	.short	0x0001
        /*0052*/ 	.short	0x0004
        /*0054*/ 	.byte	0x00, 0xf0, 0x11, 0x00


	//----- nvinfo : EIATTR_KPARAM_INFO
	.align		4
.L_17:
        /*0058*/ 	.byte	0x04, 0x17
        /*005a*/ 	.short	(.L_19 - .L_18)
.L_18:
        /*005c*/ 	.word	0x00000000
        /*0060*/ 	.short	0x0000
        /*0062*/ 	.short	0x0000
        /*0064*/ 	.byte	0x00, 0xf0, 0x11, 0x00


	//----- nvinfo : EIATTR_SPARSE_MMA_MASK
	.align		4
.L_19:
        /*0068*/ 	.byte	0x03, 0x50
        /*006a*/ 	.short	0x0000


	//----- nvinfo : EIATTR_MAXREG_COUNT
	.align		4
        /*006c*/ 	.byte	0x03, 0x1b
        /*006e*/ 	.short	0x00ff


	//----- nvinfo : EIATTR_NUM_BARRIERS
	.align		4
        /*0070*/ 	.byte	0x02, 0x4c
        /*0072*/ 	.byte	0x01
	.zero		1


	//----- nvinfo : EIATTR_MERCURY_ISA_VERSION
	.align		4
        /*0074*/ 	.byte	0x03, 0x5f
        /*0076*/ 	.short	0x0101


	//----- nvinfo : EIATTR_VRC_CTA_INIT_COUNT
	.align		4
        /*0078*/ 	.byte	0x02, 0x4a
	.zero		1
	.zero		1


	//----- nvinfo : EIATTR_EXIT_INSTR_OFFSETS
	.align		4
        /*007c*/ 	.byte	0x04, 0x1c
        /*007e*/ 	.short	(.L_21 - .L_20)


	//   ....[0]....
.L_20:
        /*0080*/ 	.word	0x000005d0


	//   ....[1]....
        /*0084*/ 	.word	0x00000620


	//----- nvinfo : EIATTR_CBANK_PARAM_SIZE
	.align		4
.L_21:
        /*0088*/ 	.byte	0x03, 0x19
        /*008a*/ 	.short	0x0028


	//----- nvinfo : EIATTR_PARAM_CBANK
	.align		4
        /*008c*/ 	.byte	0x04, 0x0a
        /*008e*/ 	.short	(.L_23 - .L_22)
	.align		4
.L_22:
        /*0090*/ 	.word	index@(.nv.constant0._Z7mysgemmiiiPKfS0_Pf)
        /*0094*/ 	.short	0x0380
        /*0096*/ 	.short	0x0028


	//----- nvinfo : EIATTR_SW_WAR
	.align		4
.L_23:
        /*0098*/ 	.byte	0x04, 0x36
        /*009a*/ 	.short	(.L_25 - .L_24)
.L_24:
        /*009c*/ 	.word	0x00000008
.L_25:


//--------------------- .nv.callgraph             --------------------------
	.section	.nv.callgraph,"",@"SHT_CUDA_CALLGRAPH"
	.align	4
	.sectionentsize	8
	.align		4
        /*0000*/ 	.word	0x00000000
	.align		4
        /*0004*/ 	.word	0xffffffff
	.align		4
        /*0008*/ 	.word	0x00000000
	.align		4
        /*000c*/ 	.word	0xfffffffe
	.align		4
        /*0010*/ 	.word	0x00000000
	.align		4
        /*0014*/ 	.word	0xfffffffd
	.align		4
        /*0018*/ 	.word	0x00000000
	.align		4
        /*001c*/ 	.word	0xfffffffc


//--------------------- .text._Z7mysgemmiiiPKfS0_Pf --------------------------
	.section	.text._Z7mysgemmiiiPKfS0_Pf,"ax",@progbits
	.align	128
        .global         _Z7mysgemmiiiPKfS0_Pf
        .type           _Z7mysgemmiiiPKfS0_Pf,@function
        .size           _Z7mysgemmiiiPKfS0_Pf,(.L_x_3 - _Z7mysgemmiiiPKfS0_Pf)
        .other          _Z7mysgemmiiiPKfS0_Pf,@"STO_CUDA_ENTRY STV_DEFAULT"
_Z7mysgemmiiiPKfS0_Pf:
.text._Z7mysgemmiiiPKfS0_Pf:
[----:B------:R-:W-:Y:S01]  /*0000*/  LDC R1, c[0x0][0x37c] ;  /* 0x0000df00ff017b82 */ /* 0x000fe20000000800 */
[----:B------:R-:W0:Y:S01]  /*0010*/  S2R R3, SR_CTAID.Y ;  /* 0x0000000000037919 */ /* 0x000e220000002600 */
[----:B------:R-:W1:Y:S01]  /*0020*/  LDCU UR10, c[0x0][0x388] ;  /* 0x00007100ff0a77ac */ /* 0x000e620008000800 */
[----:B------:R-:W-:Y:S01]  /*0030*/  HFMA2 R21, -RZ, RZ, 0, 0 ;  /* 0x00000000ff157431 */ /* 0x000fe200000001ff */
[----:B------:R-:W0:Y:S01]  /*0040*/  S2R R13, SR_TID.Y ;  /* 0x00000000000d7919 */ /* 0x000e220000002200 */
[----:B------:R-:W2:Y:S01]  /*0050*/  LDCU.64 UR8, c[0x0][0x358] ;  /* 0x00006b00ff0877ac */ /* 0x000ea20008000a00 */
[----:B------:R-:W3:Y:S01]  /*0060*/  S2R R5, SR_CTAID.X ;  /* 0x0000000000057919 */ /* 0x000ee20000002500 */
[----:B------:R-:W3:Y:S01]  /*0070*/  S2R R0, SR_TID.X ;  /* 0x0000000000007919 */ /* 0x000ee20000002100 */
[----:B-1----:R-:W-:Y:S01]  /*0080*/  UISETP.GE.AND UP0, UPT, UR10, 0x1, UPT ;  /* 0x000000010a00788c */ /* 0x002fe2000bf06270 */
[----:B0-----:R-:W-:Y:S02]  /*0090*/  LEA R3, R3, R13, 0x4 ;  /* 0x0000000d03037211 */ /* 0x001fe400078e20ff */
[----:B---3--:R-:W-:-:S06]  /*00a0*/  LEA R2, R5, R0, 0x4 ;  /* 0x0000000005027211 */ /* 0x008fcc00078e20ff */
[----:B--2---:R-:W-:Y:S05]  /*00b0*/  BRA.U !UP0, `(.L_x_0) ;  /* 0x0000000508387547 */ /* 0x004fea000b800000 */
[----:B------:R-:W0:Y:S01]  /*00c0*/  S2UR UR7, SR_CgaCtaId ;  /* 0x00000000000779c3 */ /* 0x000e220000008800 */
[----:B------:R-:W1:Y:S01]  /*00d0*/  LDCU.64 UR12, c[0x0][0x380] ;  /* 0x00007000ff0c77ac */ /* 0x000e620008000a00 */
[----:B------:R-:W-:Y:S01]  /*00e0*/  MOV R21, RZ ;  /* 0x000000ff00157202 */ /* 0x000fe20000000f00 */
[----:B------:R-:W-:Y:S01]  /*00f0*/  IMAD R12, R3, UR10, R0 ;  /* 0x0000000a030c7c24 */ /* 0x000fe2000f8e0200 */
[----:B------:R-:W-:Y:S01]  /*0100*/  UMOV UR5, 0x400 ;  /* 0x0000040000057882 */ /* 0x000fe20000000000 */
[----:B------:R-:W-:-:S03]  /*0110*/  UIADD3 UR4, UPT, UPT, UR10, 0xf, URZ ;  /* 0x0000000f0a047890 */ /* 0x000fc6000fffe0ff */
[----:B------:R-:W2:Y:S01]  /*0120*/  LDC R15, c[0x0][0x384] ;  /* 0x0000e100ff0f7b82 */ /* 0x000ea20000000800 */
[----:B------:R-:W-:Y:S02]  /*0130*/  UIADD3 UR6, UPT, UPT, UR5, 0x400, URZ ;  /* 0x0000040005067890 */ /* 0x000fe4000fffe0ff */
[----:B------:R-:W-:Y:S01]  /*0140*/  USHF.R.U32.HI UR4, URZ, 0x4, UR4 ;  /* 0x00000004ff047899 */ /* 0x000fe20008011604 */
[----:B------:R-:W3:Y:S03]  /*0150*/  LDCU UR11, c[0x0][0x388] ;  /* 0x00007100ff0b77ac */ /* 0x000ee60008000800 */
[----:B------:R-:W-:Y:S01]  /*0160*/  UIADD3 UR4, UPT, UPT, -UR4, URZ, URZ ;  /* 0x000000ff04047290 */ /* 0x000fe2000fffe1ff */
[----:B-1----:R-:W-:Y:S01]  /*0170*/  IMAD R18, R13, UR13, R0 ;  /* 0x0000000d0d127c24 */ /* 0x002fe2000f8e0200 */
[----:B------:R-:W-:Y:S01]  /*0180*/  ISETP.GE.AND P1, PT, R3, UR12, PT ;  /* 0x0000000c03007c0c */ /* 0x000fe2000bf26270 */
[----:B0-----:R-:W-:-:S03]  /*0190*/  ULEA UR5, UR7, UR5, 0x18 ;  /* 0x0000000507057291 */ /* 0x001fc6000f8ec0ff */
[----:B------:R-:W-:Y:S01]  /*01a0*/  LEA R18, R5, R18, 0x4 ;  /* 0x0000001205127211 */ /* 0x000fe200078e20ff */
[----:B------:R-:W-:Y:S02]  /*01b0*/  ULEA UR6, UR7, UR6, 0x18 ;  /* 0x0000000607067291 */ /* 0x000fe4000f8ec0ff */
[----:B------:R-:W-:-:S04]  /*01c0*/  LEA R17, R13, UR5, 0x6 ;  /* 0x000000050d117c11 */ /* 0x000fc8000f8e30ff */
[C---:B------:R-:W-:Y:S02]  /*01d0*/  LEA R16, R0.reuse, UR6, 0x2 ;  /* 0x0000000600107c11 */ /* 0x040fe4000f8e10ff */
[----:B------:R-:W-:Y:S02]  /*01e0*/  LEA R19, R0, R17, 0x2 ;  /* 0x0000001100137211 */ /* 0x000fe400078e10ff */
[----:B---3--:R-:W-:-:S07]  /*01f0*/  LEA R14, R13, R16, 0x6 ;  /* 0x000000100d0e7211 */ /* 0x008fce00078e30ff */
.L_x_1:
[----:B--2---:R-:W-:Y:S01]  /*0200*/  ISETP.GE.AND P0, PT, R2, R15, PT ;  /* 0x0000000f0200720c */ /* 0x004fe20003f06270 */
[----:B------:R-:W-:Y:S01]  /*0210*/  HFMA2 R29, -RZ, RZ, 0, 0 ;  /* 0x00000000ff1d7431 */ /* 0x000fe200000001ff */
[----:B------:R-:W-:Y:S02]  /*0220*/  ISETP.GE.OR P2, PT, R0, UR11, P1 ;  /* 0x0000000b00007c0c */ /* 0x000fe40008f46670 */
[----:B------:R-:W-:Y:S02]  /*0230*/  ISETP.GE.OR P0, PT, R13, UR11, P0 ;  /* 0x0000000b0d007c0c */ /* 0x000fe40008706670 */
[----:B------:R-:W-:-:S09]  /*0240*/  MOV R22, RZ ;  /* 0x000000ff00167202 */ /* 0x000fd20000000f00 */
[----:B------:R-:W0:Y:S08]  /*0250*/  @!P2 LDC.64 R6, c[0x0][0x390] ;  /* 0x0000e400ff06ab82 */ /* 0x000e300000000a00 */
[----:B------:R-:W1:Y:S01]  /*0260*/  @!P0 LDC.64 R4, c[0x0][0x398] ;  /* 0x0000e600ff048b82 */ /* 0x000e620000000a00 */
[----:B0-----:R-:W-:-:S05]  /*0270*/  @!P2 IMAD.WIDE.U32 R6, R12, 0x4, R6 ;  /* 0x000000040c06a825 */ /* 0x001fca00078e0006 */
[----:B------:R-:W2:Y:S01]  /*0280*/  @!P2 LDG.E R22, desc[UR8][R6.64] ;  /* 0x000000080616a981 */ /* 0x000ea2000c1e1900 */
[----:B-1----:R-:W-:-:S05]  /*0290*/  @!P0 IMAD.WIDE R24, R18, 0x4, R4 ;  /* 0x0000000412188825 */ /* 0x002fca00078e0204 */
[----:B------:R-:W3:Y:S01]  /*02a0*/  @!P0 LDG.E R29, desc[UR8][R24.64] ;  /* 0x00000008181d8981 */ /* 0x000ee2000c1e1900 */
[----:B------:R-:W-:-:S04]  /*02b0*/  UIADD3 UR4, UPT, UPT, UR4, 0x1, URZ ;  /* 0x0000000104047890 */ /* 0x000fc8000fffe0ff */
[----:B------:R-:W-:Y:S01]  /*02c0*/  UISETP.NE.AND UP0, UPT, UR4, URZ, UPT ;  /* 0x000000ff0400728c */ /* 0x000fe2000bf05270 */
[----:B------:R-:W-:Y:S02]  /*02d0*/  IADD3 R0, PT, PT, R0, 0x10, RZ ;  /* 0x0000001000007810 */ /* 0x000fe40007ffe0ff */
[----:B------:R-:W-:Y:S02]  /*02e0*/  IADD3 R13, PT, PT, R13, 0x10, RZ ;  /* 0x000000100d0d7810 */ /* 0x000fe40007ffe0ff */
[----:B------:R-:W-:Y:S02]  /*02f0*/  IADD3 R12, PT, PT, R12, 0x10, RZ ;  /* 0x000000100c0c7810 */ /* 0x000fe40007ffe0ff */
[----:B------:R-:W-:Y:S01]  /*0300*/  LEA R18, R15, R18, 0x4 ;  /* 0x000000120f127211 */ /* 0x000fe200078e20ff */
[----:B--2---:R-:W-:Y:S04]  /*0310*/  STS [R19], R22 ;  /* 0x0000001613007388 */ /* 0x004fe80000000800 */
[----:B---3--:R-:W-:Y:S01]  /*0320*/  STS [R14], R29 ;  /* 0x0000001d0e007388 */ /* 0x008fe20000000800 */
[----:B------:R-:W-:Y:S06]  /*0330*/  BAR.SYNC.DEFER_BLOCKING 0x0 ;  /* 0x0000000000007b1d */ /* 0x000fec0000010000 */
[----:B------:R-:W-:Y:S04]  /*0340*/  LDS R28, [R16] ;  /* 0x00000000101c7984 */ /* 0x000fe80000000800 */
[----:B------:R-:W0:Y:S04]  /*0350*/  LDS.128 R8, [R17] ;  /* 0x0000000011087984 */ /* 0x000e280000000c00 */
[----:B------:R-:W1:Y:S04]  /*0360*/  LDS R29, [R16+0x40] ;  /* 0x00004000101d7984 */ /* 0x000e680000000800 */
[----:B------:R-:W2:Y:S04]  /*0370*/  LDS R27, [R16+0x80] ;  /* 0x00008000101b7984 */ /* 0x000ea80000000800 */
[----:B------:R-:W3:Y:S04]  /*0380*/  LDS R26, [R16+0xc0] ;  /* 0x0000c000101a7984 */ /* 0x000ee80000000800 */
[----:B------:R-:W-:Y:S04]  /*0390*/  LDS R23, [R16+0x100] ;  /* 0x0001000010177984 */ /* 0x000fe80000000800 */
[----:B------:R-:W4:Y:S04]  /*03a0*/  LDS.128 R4, [R17+0x10] ;  /* 0x0000100011047984 */ /* 0x000f280000000c00 */
[----:B------:R-:W5:Y:S04]  /*03b0*/  LDS R20, [R16+0x140] ;  /* 0x0001400010147984 */ /* 0x000f680000000800 */
[----:B------:R-:W5:Y:S04]  /*03c0*/  LDS R25, [R16+0x180] ;  /* 0x0001800010197984 */ /* 0x000f680000000800 */
[----:B------:R-:W5:Y:S04]  /*03d0*/  LDS R22, [R16+0x1c0] ;  /* 0x0001c00010167984 */ /* 0x000f680000000800 */
[----:B------:R-:W-:Y:S01]  /*03e0*/  LDS R24, [R16+0x240] ;  /* 0x0002400010187984 */ /* 0x000fe20000000800 */
[----:B0-----:R-:W-:-:S03]  /*03f0*/  FFMA R8, R8, R28, R21 ;  /* 0x0000001c08087223 */ /* 0x001fc60000000015 */
[----:B------:R-:W-:Y:S01]  /*0400*/  LDS R21, [R16+0x200] ;  /* 0x0002000010157984 */ /* 0x000fe20000000800 */
[----:B-1----:R-:W-:-:S04]  /*0410*/  FFMA R8, R29, R9, R8 ;  /* 0x000000091d087223 */ /* 0x002fc80000000008 */
[----:B--2---:R-:W-:-:S04]  /*0420*/  FFMA R27, R27, R10, R8 ;  /* 0x0000000a1b1b7223 */ /* 0x004fc80000000008 */
[----:B---3--:R-:W-:Y:S02]  /*0430*/  FFMA R27, R26, R11, R27 ;  /* 0x0000000b1a1b7223 */ /* 0x008fe4000000001b */
[----:B------:R-:W0:Y:S02]  /*0440*/  LDS.128 R8, [R17+0x20] ;  /* 0x0000200011087984 */ /* 0x000e240000000c00 */
[----:B----4-:R-:W-:-:S04]  /*0450*/  FFMA R23, R4, R23, R27 ;  /* 0x0000001704177223 */ /* 0x010fc8000000001b */
[----:B-----5:R-:W-:Y:S02]  /*0460*/  FFMA R20, R20, R5, R23 ;  /* 0x0000000514147223 */ /* 0x020fe40000000017 */
[----:B------:R-:W1:Y:S02]  /*0470*/  LDS R23, [R16+0x280] ;  /* 0x0002800010177984 */ /* 0x000e640000000800 */
[----:B------:R-:W-:Y:S02]  /*0480*/  FFMA R25, R25, R6, R20 ;  /* 0x0000000619197223 */ /* 0x000fe40000000014 */
[----:B------:R-:W2:Y:S02]  /*0490*/  LDS R20, [R16+0x2c0] ;  /* 0x0002c00010147984 */ /* 0x000ea40000000800 */
[----:B------:R-:W-:Y:S02]  /*04a0*/  FFMA R27, R22, R7, R25 ;  /* 0x00000007161b7223 */ /* 0x000fe40000000019 */
[----:B------:R-:W-:Y:S04]  /*04b0*/  LDS R25, [R16+0x300] ;  /* 0x0003000010197984 */ /* 0x000fe80000000800 */
[----:B------:R-:W3:Y:S04]  /*04c0*/  LDS.128 R4, [R17+0x30] ;  /* 0x0000300011047984 */ /* 0x000ee80000000c00 */
[----:B------:R-:W4:Y:S01]  /*04d0*/  LDS R22, [R16+0x340] ;  /* 0x0003400010167984 */ /* 0x000f220000000800 */
[----:B0-----:R-:W-:-:S03]  /*04e0*/  FFMA R27, R8, R21, R27 ;  /* 0x00000015081b7223 */ /* 0x001fc6000000001b */
[----:B------:R-:W0:Y:S04]  /*04f0*/  LDS R21, [R16+0x380] ;  /* 0x0003800010157984 */ /* 0x000e280000000800 */
[----:B------:R-:W5:Y:S01]  /*0500*/  LDS R8, [R16+0x3c0] ;  /* 0x0003c00010087984 */ /* 0x000f620000000800 */
[----:B------:R-:W-:-:S04]  /*0510*/  FFMA R24, R24, R9, R27 ;  /* 0x0000000918187223 */ /* 0x000fc8000000001b */
[----:B-1----:R-:W-:-:S04]  /*0520*/  FFMA R23, R23, R10, R24 ;  /* 0x0000000a17177223 */ /* 0x002fc80000000018 */
[----:B--2---:R-:W-:-:S04]  /*0530*/  FFMA R11, R20, R11, R23 ;  /* 0x0000000b140b7223 */ /* 0x004fc80000000017 */
[----:B---3--:R-:W-:-:S04]  /*0540*/  FFMA R11, R4, R25, R11 ;  /* 0x00000019040b7223 */ /* 0x008fc8000000000b */
[----:B----4-:R-:W-:-:S04]  /*0550*/  FFMA R22, R22, R5, R11 ;  /* 0x0000000516167223 */ /* 0x010fc8000000000b */
[----:B0-----:R-:W-:-:S04]  /*0560*/  FFMA R21, R21, R6, R22 ;  /* 0x0000000615157223 */ /* 0x001fc80000000016 */
[----:B-----5:R-:W-:Y:S01]  /*0570*/  FFMA R21, R8, R7, R21 ;  /* 0x0000000708157223 */ /* 0x020fe20000000015 */
[----:B------:R-:W-:Y:S06]  /*0580*/  BAR.SYNC.DEFER_BLOCKING 0x0 ;  /* 0x0000000000007b1d */ /* 0x000fec0000010000 */
[----:B------:R-:W-:Y:S05]  /*0590*/  BRA.U UP0, `(.L_x_1) ;  /* 0xfffffffd00187547 */ /* 0x000fea000b83ffff */
.L_x_0:
[----:B------:R-:W0:Y:S02]  /*05a0*/  LDCU.64 UR4, c[0x0][0x380] ;  /* 0x00007000ff0477ac */ /* 0x000e240008000a00 */
[----:B0-----:R-:W-:-:S04]  /*05b0*/  ISETP.GE.AND P0, PT, R2, UR5, PT ;  /* 0x0000000502007c0c */ /* 0x001fc8000bf06270 */
[----:B------:R-:W-:-:S13]  /*05c0*/  ISETP.GE.OR P0, PT, R3, UR4, P0 ;  /* 0x0000000403007c0c */ /* 0x000fda0008706670 */
[----:B------:R-:W-:Y:S05]  /*05d0*/  @P0 EXIT ;  /* 0x000000000000094d */ /* 0x000fea0003800000 */
[----:B------:R-:W0:Y:S01]  /*05e0*/  LDC.64 R4, c[0x0][0x3a0] ;  /* 0x0000e800ff047b82 */ /* 0x000e220000000a00 */
[----:B------:R-:W-:-:S04]  /*05f0*/  IMAD R3, R3, UR5, R2 ;  /* 0x0000000503037c24 */ /* 0x000fc8000f8e0202 */
[----:B0-----:R-:W-:-:S05]  /*0600*/  IMAD.WIDE.U32 R2, R3, 0x4, R4 ;  /* 0x0000000403027825 */ /* 0x001fca00078e0004 */
[----:B------:R-:W-:Y:S01]  /*0610*/  STG.E desc[UR8][R2.64], R21 ;  /* 0x0000001502007986 */ /* 0x000fe2000c101908 */
[----:B------:R-:W-:Y:S05]  /*0620*/  EXIT ;  /* 0x000000000000794d */ /* 0x000fea0003800000 */
.L_x_2:
[----:B------:R-:W-:-:S00]  /*0630*/  BRA `(.L_x_2) ;  /* 0xfffffffc00fc7947 */ /* 0x000fc0000383ffff */
[----:B------:R-:W-:-:S00]  /*0640*/  NOP ;  /* 0x0000000000007918 */ /* 0x000fc00000000000 */
        /* <DEDUP_REMOVED lines=11> */
.L_x_3:


//--------------------- .nv.shared._Z7mysgemmiiiPKfS0_Pf --------------------------
	.section	.nv.shared._Z7mysgemmiiiPKfS0_Pf,"aw",@nobits
	.sectionflags	@""
	.align	4
.nv.shared._Z7mysgemmiiiPKfS0_Pf:
	.zero		3072


//--------------------- .nv.shared.reserved.0     --------------------------
	.section	.nv.shared.reserved.0,"aw",@nobits
	.weak		__nv_reservedSMEM_offset_0_alias
	.size		__nv_reservedSMEM_offset_0_alias, 0, 64
	.other		__nv_reservedSMEM_offset_0_alias,@"STO_CUDA_RESERVED_SHARED STV_DEFAULT"
__nv_reservedSMEM_offset_0_alias:
	.zero		0
	.zero		64


//--------------------- .nv.constant0._Z7mysgemmiiiPKfS0_Pf --------------------------
	.section	.nv.constant0._Z7mysgemmiiiPKfS0_Pf,"a",@progbits
	.sectionflags	@""
	.align	4
.nv.constant0._Z7mysgemmiiiPKfS0_Pf:
	.zero		936


//--------------------- SYMBOLS --------------------------

	.type		.nv.reservedSmem.offset0,@object
	.size		.nv.reservedSmem.offset0,0x4
	.type		.nv.reservedSmem.cap,@object
	.size		.nv.reservedSmem.cap,0x4
